	.headerflags	@"EF_CUDA_TEXMODE_UNIFIED EF_CUDA_64BIT_ADDRESS EF_CUDA_ACCELERATORS EF_CUDA_SM90 EF_CUDA_VIRTUAL_SM(EF_CUDA_SM90)"
	.elftype	@"ET_EXEC"


//--------------------- .nv.info                  --------------------------
	.section	.nv.info,"",@"SHT_CUDA_INFO"
	.align	4


	//----- nvinfo : EIATTR_REGCOUNT
	.align		4
        /*0000*/ 	.byte	0x04, 0x2f
        /*0002*/ 	.short	(.L_1 - .L_0)
	.align		4
.L_0:
        /*0004*/ 	.word	index@(triton_poi_fused__unsafe_index_add_25)
        /*0008*/ 	.word	0x0000001e


	//----- nvinfo : EIATTR_MIN_STACK_SIZE
	.align		4
.L_1:
        /*000c*/ 	.byte	0x04, 0x12
        /*000e*/ 	.short	(.L_3 - .L_2)
	.align		4
.L_2:
        /*0010*/ 	.word	index@(triton_poi_fused__unsafe_index_add_25)
        /*0014*/ 	.word	0x00000000


	//----- nvinfo : EIATTR_FRAME_SIZE
	.align		4
.L_3:
        /*0018*/ 	.byte	0x04, 0x11
        /*001a*/ 	.short	(.L_5 - .L_4)
	.align		4
.L_4:
        /*001c*/ 	.word	index@(triton_poi_fused__unsafe_index_add_25)
        /*0020*/ 	.word	0x00000000


	//----- nvinfo : EIATTR_MIN_STACK_SIZE
	.align		4
.L_5:
        /*0024*/ 	.byte	0x04, 0x12
        /*0026*/ 	.short	(.L_7 - .L_6)
	.align		4
.L_6:
        /*0028*/ 	.word	index@(triton_poi_fused__unsafe_index_add_25)
        /*002c*/ 	.word	0x00000000
.L_7:


//--------------------- .nv.info.triton_poi_fused__unsafe_index_add_25 --------------------------
	.section	.nv.info.triton_poi_fused__unsafe_index_add_25,"",@"SHT_CUDA_INFO"
	.sectionflags	@""
	.align	4


	//----- nvinfo : EIATTR_CUDA_API_VERSION
	.align		4
        /*0000*/ 	.byte	0x04, 0x37
        /*0002*/ 	.short	(.L_9 - .L_8)
.L_8:
        /*0004*/ 	.word	0x0000007c


	//----- nvinfo : EIATTR_KPARAM_INFO
	.align		4
.L_9:
        /*0008*/ 	.byte	0x04, 0x17
        /*000a*/ 	.short	(.L_11 - .L_10)
.L_10:
        /*000c*/ 	.word	0x00000000
        /*0010*/ 	.short	0x0004
        /*0012*/ 	.short	0x0020
        /*0014*/ 	.byte	0x00, 0xf0, 0x11, 0x00


	//----- nvinfo : EIATTR_KPARAM_INFO
	.align		4
.L_11:
        /*0018*/ 	.byte	0x04, 0x17
        /*001a*/ 	.short	(.L_13 - .L_12)
.L_12:
        /*001c*/ 	.word	0x00000000
        /*0020*/ 	.short	0x0003
        /*0022*/ 	.short	0x0018
        /*0024*/ 	.byte	0x00, 0xf4, 0x21, 0x00


	//----- nvinfo : EIATTR_KPARAM_INFO
	.align		4
.L_13:
        /*0028*/ 	.byte	0x04, 0x17
        /*002a*/ 	.short	(.L_15 - .L_14)
.L_14:
        /*002c*/ 	.word	0x00000000
        /*0030*/ 	.short	0x0002
        /*0032*/ 	.short	0x0010
        /*0034*/ 	.byte	0x00, 0xf4, 0x21, 0x00


	//----- nvinfo : EIATTR_KPARAM_INFO
	.align		4
.L_15:
        /*0038*/ 	.byte	0x04, 0x17
        /*003a*/ 	.short	(.L_17 - .L_16)
.L_16:
        /*003c*/ 	.word	0x00000000
        /*0040*/ 	.short	0x0001
        /*0042*/ 	.short	0x0008
        /*0044*/ 	.byte	0x00, 0xf4, 0x21, 0x00


	//----- nvinfo : EIATTR_KPARAM_INFO
	.align		4
.L_17:
        /*0048*/ 	.byte	0x04, 0x17
        /*004a*/ 	.short	(.L_19 - .L_18)
.L_18:
        /*004c*/ 	.word	0x00000000
        /*0050*/ 	.short	0x0000
        /*0052*/ 	.short	0x0000
        /*0054*/ 	.byte	0x00, 0xf4, 0x21, 0x00


	//----- nvinfo : EIATTR_SPARSE_MMA_MASK
	.align		4
.L_19:
        /*0058*/ 	.byte	0x03, 0x50
        /*005a*/ 	.short	0x0000


	//----- nvinfo : EIATTR_MAXREG_COUNT
	.align		4
        /*005c*/ 	.byte	0x03, 0x1b
        /*005e*/ 	.short	0x00ff


	//----- nvinfo : EIATTR_EXIT_INSTR_OFFSETS
	.align		4
        /*0060*/ 	.byte	0x04, 0x1c
        /*0062*/ 	.short	(.L_21 - .L_20)


	//   ....[0]....
.L_20:
        /*0064*/ 	.word	0x000009e0


	//----- nvinfo : EIATTR_REQNTID
	.align		4
.L_21:
        /*0068*/ 	.byte	0x04, 0x10
        /*006a*/ 	.short	(.L_23 - .L_22)
.L_22:
        /*006c*/ 	.word	0x00000080
        /*0070*/ 	.word	0x00000001
        /*0074*/ 	.word	0x00000001


	//----- nvinfo : EIATTR_CBANK_PARAM_SIZE
	.align		4
.L_23:
        /*0078*/ 	.byte	0x03, 0x19
        /*007a*/ 	.short	0x0024


	//----- nvinfo : EIATTR_PARAM_CBANK
	.align		4
        /*007c*/ 	.byte	0x04, 0x0a
        /*007e*/ 	.short	(.L_25 - .L_24)
	.align		4
.L_24:
        /*0080*/ 	.word	index@(.nv.constant0.triton_poi_fused__unsafe_index_add_25)
        /*0084*/ 	.short	0x0210
        /*0086*/ 	.short	0x0024


	//----- nvinfo : EIATTR_SW_WAR
	.align		4
.L_25:
        /*0088*/ 	.byte	0x04, 0x36
        /*008a*/ 	.short	(.L_27 - .L_26)
.L_26:
        /*008c*/ 	.word	0x00000008
.L_27:


//--------------------- .nv.callgraph             --------------------------
	.section	.nv.callgraph,"",@"SHT_CUDA_CALLGRAPH"
	.align	4
	.sectionentsize	8
	.align		4
        /*0000*/ 	.word	0x00000000
	.align		4
        /*0004*/ 	.word	0xffffffff
	.align		4
        /*0008*/ 	.word	0x00000000
	.align		4
        /*000c*/ 	.word	0xfffffffe
	.align		4
        /*0010*/ 	.word	0x00000000
	.align		4
        /*0014*/ 	.word	0xfffffffd
	.align		4
        /*0018*/ 	.word	0x00000000
	.align		4
        /*001c*/ 	.word	0xfffffffc


//--------------------- .text.triton_poi_fused__unsafe_index_add_25 --------------------------
	.section	.text.triton_poi_fused__unsafe_index_add_25,"ax",@progbits
	.align	128
        .global         triton_poi_fused__unsafe_index_add_25
        .type           triton_poi_fused__unsafe_index_add_25,@function
        .size           triton_poi_fused__unsafe_index_add_25,(.L_x_1 - triton_poi_fused__unsafe_index_add_25)
        .other          triton_poi_fused__unsafe_index_add_25,@"STO_CUDA_ENTRY STV_DEFAULT"
triton_poi_fused__unsafe_index_add_25:
.text.triton_poi_fused__unsafe_index_add_25:
[----:B------:R-:W-:Y:S01]  /*0000*/  LDC R1, c[0x0][0x28] ;  /* 0x00000a00ff017b82 */ /* 0x000fe20000000800 */
[----:B------:R-:W1:Y:S07]  /*0010*/  S2R R0, SR_TID.X ;  /* 0x0000000000007919 */ /* 0x000e6e0000002100 */
[----:B------:R-:W2:Y:S01]  /*0020*/  LDC.64 R4, c[0x0][0x210] ;  /* 0x00008400ff047b82 */ /* 0x000ea20000000a00 */
[----:B------:R-:W-:Y:S01]  /*0030*/  ULDC.64 UR4, c[0x0][0x208] ;  /* 0x0000820000047ab9 */ /* 0x000fe20000000a00 */
[----:B------:R-:W-:Y:S01]  /*0040*/  ULDC.64 UR6, c[0x0][0x218] ;  /* 0x0000860000067ab9 */ /* 0x000fe20000000a00 */
[----:B------:R-:W3:Y:S01]  /*0050*/  S2R R3, SR_CTAID.X ;  /* 0x0000000000037919 */ /* 0x000ee20000002500 */
[----:B------:R-:W-:Y:S01]  /*0060*/  ULDC.64 UR8, c[0x0][0x220] ;  /* 0x0000880000087ab9 */ /* 0x000fe20000000a00 */
[----:B-1----:R-:W-:Y:S01]  /*0070*/  IMAD.SHL.U32 R0, R0, 0x4, RZ ;  /* 0x0000000400007824 */ /* 0x002fe200078e00ff */
[----:B---3--:R-:W-:-:S04]  /*0080*/  SHF.R.S32.HI R13, RZ, 0x15, R3 ;  /* 0x00000015ff0d7819 */ /* 0x008fc80000011403 */
[----:B------:R-:W-:Y:S02]  /*0090*/  LOP3.LUT R0, R0, 0x1fc, RZ, 0xc0, !PT ;  /* 0x000001fc00007812 */ /* 0x000fe400078ec0ff */
[----:B------:R-:W-:-:S03]  /*00a0*/  SGXT R13, R13, 0x1 ;  /* 0x000000010d0d781a */ /* 0x000fc60000000200 */
[----:B------:R-:W-:-:S04]  /*00b0*/  IMAD R14, R3, 0x400, R0 ;  /* 0x00000400030e7824 */ /* 0x000fc800078e0200 */
[----:B------:R-:W-:Y:S01]  /*00c0*/  VIADD R0, R14, 0x200 ;  /* 0x000002000e007836 */ /* 0x000fe20000000000 */
[----:B------:R-:W-:-:S04]  /*00d0*/  SHF.R.S32.HI R3, RZ, 0x1f, R14 ;  /* 0x0000001fff037819 */ /* 0x000fc8000001140e */
[----:B------:R-:W-:Y:S02]  /*00e0*/  LEA.HI R2, R13, R0, RZ, 0x3 ;  /* 0x000000000d027211 */ /* 0x000fe400078f18ff */
[----:B------:R-:W-:Y:S02]  /*00f0*/  LEA.HI R6, R3, R14, RZ, 0x3 ;  /* 0x0000000e03067211 */ /* 0x000fe400078f18ff */
[----:B------:R-:W-:Y:S02]  /*0100*/  SHF.R.S32.HI R3, RZ, 0x3, R2 ;  /* 0x00000003ff037819 */ /* 0x000fe40000011402 */
[----:B------:R-:W-:Y:S02]  /*0110*/  SHF.R.S32.HI R2, RZ, 0x3, R6 ;  /* 0x00000003ff027819 */ /* 0x000fe40000011406 */
[----:B------:R-:W-:Y:S02]  /*0120*/  LEA.HI R8, R3, R3, RZ, 0x3 ;  /* 0x0000000303087211 */ /* 0x000fe400078f18ff */
[----:B------:R-:W-:-:S02]  /*0130*/  LEA.HI R7, R2, R2, RZ, 0x3 ;  /* 0x0000000202077211 */ /* 0x000fc400078f18ff */
[----:B------:R-:W-:Y:S02]  /*0140*/  LOP3.LUT R8, R8, 0xfffffff8, RZ, 0xc0, !PT ;  /* 0xfffffff808087812 */ /* 0x000fe400078ec0ff */
[----:B------:R-:W-:-:S03]  /*0150*/  LOP3.LUT R7, R7, 0xfffffff8, RZ, 0xc0, !PT ;  /* 0xfffffff807077812 */ /* 0x000fc600078ec0ff */
[----:B------:R-:W-:Y:S02]  /*0160*/  IMAD.IADD R3, R3, 0x1, -R8 ;  /* 0x0000000103037824 */ /* 0x000fe400078e0a08 */
[----:B------:R-:W-:Y:S02]  /*0170*/  IMAD.IADD R7, R2, 0x1, -R7 ;  /* 0x0000000102077824 */ /* 0x000fe400078e0a07 */
[----:B--2---:R-:W-:-:S04]  /*0180*/  IMAD.WIDE R2, R3, 0x8, R4 ;  /* 0x0000000803027825 */ /* 0x004fc800078e0204 */
[----:B------:R-:W-:Y:S01]  /*0190*/  IMAD.WIDE R16, R7, 0x8, R4 ;  /* 0x0000000807107825 */ /* 0x000fe200078e0204 */
[----:B------:R-:W-:Y:S01]  /*01a0*/  LOP3.LUT R7, R6, 0xfffffff8, RZ, 0xc0, !PT ;  /* 0xfffffff806077812 */ /* 0x000fe200078ec0ff */
[----:B------:R-:W2:Y:S04]  /*01b0*/  LDG.E.EL.64 R2, desc[UR4][R2.64] ;  /* 0x0000000402027981 */ /* 0x000ea8000c2e1b00 */
[----:B------:R-:W3:Y:S01]  /*01c0*/  LDG.E.EL.64 R16, desc[UR4][R16.64] ;  /* 0x0000000410107981 */ /* 0x000ee2000c2e1b00 */
[----:B------:R-:W-:-:S04]  /*01d0*/  IMAD.IADD R7, R14, 0x1, -R7 ;  /* 0x000000010e077824 */ /* 0x000fc800078e0a07 */
[----:B------:R-:W-:-:S06]  /*01e0*/  IMAD.WIDE R8, R7, 0x8, R4 ;  /* 0x0000000807087825 */ /* 0x000fcc00078e0204 */
[----:B------:R-:W4:Y:S01]  /*01f0*/  LDG.E.EL.128 R8, desc[UR4][R8.64] ;  /* 0x0000000408087981 */ /* 0x000f22000c2e1d00 */
[----:B------:R-:W-:-:S05]  /*0200*/  VIADD R6, R14, 0x2 ;  /* 0x000000020e067836 */ /* 0x000fca0000000000 */
[----:B------:R-:W-:-:S04]  /*0210*/  LEA.HI R7, R13, R6, RZ, 0x3 ;  /* 0x000000060d077211 */ /* 0x000fc800078f18ff */
[----:B------:R-:W-:-:S05]  /*0220*/  LOP3.LUT R7, R7, 0xfffffff8, RZ, 0xc0, !PT ;  /* 0xfffffff807077812 */ /* 0x000fca00078ec0ff */
[----:B------:R-:W-:-:S04]  /*0230*/  IMAD.IADD R7, R6, 0x1, -R7 ;  /* 0x0000000106077824 */ /* 0x000fc800078e0a07 */
[----:B------:R-:W-:-:S06]  /*0240*/  IMAD.WIDE R4, R7, 0x8, R4 ;  /* 0x0000000807047825 */ /* 0x000fcc00078e0204 */
[----:B------:R-:W5:Y:S01]  /*0250*/  LDG.E.EL.128 R4, desc[UR4][R4.64] ;  /* 0x0000000404047981 */ /* 0x000f62000c2e1d00 */
[C---:B------:R-:W-:Y:S02]  /*0260*/  LEA.HI R12, R13.reuse, R14, RZ, 0x6 ;  /* 0x0000000e0d0c7211 */ /* 0x040fe400078f30ff */
[----:B------:R-:W-:Y:S02]  /*0270*/  LEA.HI R0, R13, R0, RZ, 0x6 ;  /* 0x000000000d007211 */ /* 0x000fe400078f30ff */
[----:B------:R-:W-:Y:S02]  /*0280*/  SHF.R.S32.HI R12, RZ, 0x6, R12 ;  /* 0x00000006ff0c7819 */ /* 0x000fe4000001140c */
[----:B------:R-:W-:-:S03]  /*0290*/  SHF.R.S32.HI R0, RZ, 0x6, R0 ;  /* 0x00000006ff007819 */ /* 0x000fc60000011400 */
[----:B------:R-:W-:Y:S02]  /*02a0*/  IMAD.SHL.U32 R12, R12, 0x10, RZ ;  /* 0x000000100c0c7824 */ /* 0x000fe400078e00ff */
[----:B------:R-:W-:Y:S01]  /*02b0*/  IMAD.SHL.U32 R0, R0, 0x10, RZ ;  /* 0x0000001000007824 */ /* 0x000fe200078e00ff */
[----:B--2---:R-:W-:Y:S02]  /*02c0*/  SHF.R.U32.HI R15, RZ, 0x1d, R3 ;  /* 0x0000001dff0f7819 */ /* 0x004fe40000011603 */
[----:B---3--:R-:W-:Y:S02]  /*02d0*/  SHF.R.U32.HI R19, RZ, 0x1d, R17 ;  /* 0x0000001dff137819 */ /* 0x008fe40000011611 */
[----:B------:R-:W-:Y:S02]  /*02e0*/  LOP3.LUT R15, R15, 0x4, RZ, 0xc0, !PT ;  /* 0x000000040f0f7812 */ /* 0x000fe400078ec0ff */
[----:B------:R-:W-:Y:S02]  /*02f0*/  LOP3.LUT R19, R19, 0x4, RZ, 0xc0, !PT ;  /* 0x0000000413137812 */ /* 0x000fe400078ec0ff */
[----:B------:R-:W-:-:S02]  /*0300*/  IADD3 R13, P1, R2, R15, RZ ;  /* 0x0000000f020d7210 */ /* 0x000fc40007f3e0ff */
[----:B------:R-:W-:Y:S02]  /*0310*/  IADD3 R18, P0, R16, R19, RZ ;  /* 0x0000001310127210 */ /* 0x000fe40007f1e0ff */
[----:B------:R-:W-:Y:S01]  /*0320*/  SHF.R.S32.HI R19, RZ, 0x1f, R12 ;  /* 0x0000001fff137819 */ /* 0x000fe2000001140c */
[----:B------:R-:W-:Y:S01]  /*0330*/  IMAD.X R16, RZ, RZ, R3, P1 ;  /* 0x000000ffff107224 */ /* 0x000fe200008e0603 */
[----:B----4-:R-:W-:Y:S01]  /*0340*/  SHF.R.U32.HI R2, RZ, 0x1d, R9 ;  /* 0x0000001dff027819 */ /* 0x010fe20000011609 */
[----:B------:R-:W-:Y:S01]  /*0350*/  IMAD.X R17, RZ, RZ, R17, P0 ;  /* 0x000000ffff117224 */ /* 0x000fe200000e0611 */
[----:B------:R-:W-:Y:S02]  /*0360*/  SHF.R.S32.HI R15, RZ, 0x1f, R0 ;  /* 0x0000001fff0f7819 */ /* 0x000fe40000011400 */
[----:B------:R-:W-:Y:S02]  /*0370*/  LEA R21, P1, R13, R0, 0x2 ;  /* 0x000000000d157211 */ /* 0x000fe400078210ff */
[----:B------:R-:W-:-:S02]  /*0380*/  LEA R25, P0, R18, R12, 0x2 ;  /* 0x0000000c12197211 */ /* 0x000fc400078010ff */
[----:B------:R-:W-:Y:S02]  /*0390*/  LOP3.LUT R12, R2, 0x4, RZ, 0xc0, !PT ;  /* 0x00000004020c7812 */ /* 0x000fe400078ec0ff */
[----:B------:R-:W-:Y:S02]  /*03a0*/  SHF.R.U32.HI R0, RZ, 0x1d, R11 ;  /* 0x0000001dff007819 */ /* 0x000fe4000001160b */
[----:B------:R-:W-:Y:S02]  /*03b0*/  LEA.HI.X R15, R13, R15, R16, 0x2, P1 ;  /* 0x0000000f0d0f7211 */ /* 0x000fe400008f1410 */
[----:B------:R-:W-:Y:S02]  /*03c0*/  LEA.HI.X R19, R18, R19, R17, 0x2, P0 ;  /* 0x0000001312137211 */ /* 0x000fe400000f1411 */
[C-C-:B------:R-:W-:Y:S02]  /*03d0*/  IADD3 R2, P0, P1, R12.reuse, R25, R8.reuse ;  /* 0x000000190c027210 */ /* 0x140fe4000791e008 */
[----:B------:R-:W-:-:S02]  /*03e0*/  IADD3 R12, P2, P3, R12, R21, R8 ;  /* 0x000000150c0c7210 */ /* 0x000fc40007b5e008 */
[----:B------:R-:W-:Y:S02]  /*03f0*/  LOP3.LUT R0, R0, 0x4, RZ, 0xc0, !PT ;  /* 0x0000000400007812 */ /* 0x000fe400078ec0ff */
[--C-:B------:R-:W-:Y:S02]  /*0400*/  IADD3.X R3, RZ, R19, R9.reuse, P0, P1 ;  /* 0x00000013ff037210 */ /* 0x100fe400007e2409 */
[----:B------:R-:W-:Y:S02]  /*0410*/  IADD3.X R9, RZ, R15, R9, P2, P3 ;  /* 0x0000000fff097210 */ /* 0x000fe400017e6409 */
[C-C-:B------:R-:W-:Y:S02]  /*0420*/  IADD3 R18, P0, P1, R0.reuse, R25, R10.reuse ;  /* 0x0000001900127210 */ /* 0x140fe4000791e00a */
[----:B------:R-:W-:Y:S01]  /*0430*/  IADD3 R0, P2, P3, R0, R21, R10 ;  /* 0x0000001500007210 */ /* 0x000fe20007b5e00a */
[----:B------:R-:W-:Y:S01]  /*0440*/  IMAD.SHL.U32 R10, R12, 0x4, RZ ;  /* 0x000000040c0a7824 */ /* 0x000fe200078e00ff */
[C---:B------:R-:W-:Y:S01]  /*0450*/  SHF.L.U64.HI R3, R2.reuse, 0x2, R3 ;  /* 0x0000000202037819 */ /* 0x040fe20000010203 */
[----:B------:R-:W-:Y:S01]  /*0460*/  IMAD.SHL.U32 R2, R2, 0x4, RZ ;  /* 0x0000000402027824 */ /* 0x000fe200078e00ff */
[----:B------:R-:W-:-:S02]  /*0470*/  SHF.L.U64.HI R16, R12, 0x2, R9 ;  /* 0x000000020c107819 */ /* 0x000fc40000010209 */
[--C-:B------:R-:W-:Y:S02]  /*0480*/  IADD3.X R17, RZ, R19, R11.reuse, P0, P1 ;  /* 0x00000013ff117210 */ /* 0x100fe400007e240b */
[----:B------:R-:W-:Y:S01]  /*0490*/  IADD3 R12, P0, R10, UR6, RZ ;  /* 0x000000060a0c7c10 */ /* 0x000fe2000ff1e0ff */
[----:B------:R-:W-:Y:S01]  /*04a0*/  IMAD.SHL.U32 R20, R18, 0x4, RZ ;  /* 0x0000000412147824 */ /* 0x000fe200078e00ff */
[----:B------:R-:W-:Y:S02]  /*04b0*/  IADD3 R8, P4, R2, UR6, RZ ;  /* 0x0000000602087c10 */ /* 0x000fe4000ff9e0ff */
[----:B------:R-:W-:Y:S02]  /*04c0*/  IADD3 R2, P5, R2, UR8, RZ ;  /* 0x0000000802027c10 */ /* 0x000fe4000ffbe0ff */
[----:B------:R-:W-:Y:S02]  /*04d0*/  IADD3.X R27, RZ, R15, R11, P2, P3 ;  /* 0x0000000fff1b7210 */ /* 0x000fe400017e640b */
[----:B------:R-:W-:-:S02]  /*04e0*/  IADD3 R10, P1, R10, UR8, RZ ;  /* 0x000000080a0a7c10 */ /* 0x000fc4000ff3e0ff */
[----:B------:R-:W-:Y:S02]  /*04f0*/  IADD3.X R13, R16, UR7, RZ, P0, !PT ;  /* 0x00000007100d7c10 */ /* 0x000fe400087fe4ff */
[----:B------:R-:W-:Y:S02]  /*0500*/  IADD3.X R9, R3, UR7, RZ, P4, !PT ;  /* 0x0000000703097c10 */ /* 0x000fe4000a7fe4ff */
[----:B------:R-:W-:Y:S01]  /*0510*/  SHF.L.U64.HI R17, R18, 0x2, R17 ;  /* 0x0000000212117819 */ /* 0x000fe20000010211 */
[----:B------:R5:W2:Y:S01]  /*0520*/  LDG.E.EL R22, desc[UR4][R12.64] ;  /* 0x000000040c167981 */ /* 0x000aa2000c2e1900 */
[----:B------:R-:W-:Y:S02]  /*0530*/  IADD3.X R3, R3, UR9, RZ, P5, !PT ;  /* 0x0000000903037c10 */ /* 0x000fe4000affe4ff */
[----:B------:R-:W-:Y:S01]  /*0540*/  IADD3 R26, P0, R20, UR6, RZ ;  /* 0x00000006141a7c10 */ /* 0x000fe2000ff1e0ff */
[----:B------:R-:W3:Y:S01]  /*0550*/  LDG.E.EL R8, desc[UR4][R8.64] ;  /* 0x0000000408087981 */ /* 0x000ee2000c2e1900 */
[----:B------:R-:W-:-:S02]  /*0560*/  IADD3.X R11, R16, UR9, RZ, P1, !PT ;  /* 0x00000009100b7c10 */ /* 0x000fc40008ffe4ff */
[C---:B------:R-:W-:Y:S01]  /*0570*/  SHF.L.U64.HI R18, R0.reuse, 0x2, R27 ;  /* 0x0000000200127819 */ /* 0x040fe2000001021b */
[----:B------:R-:W-:Y:S01]  /*0580*/  IMAD.SHL.U32 R0, R0, 0x4, RZ ;  /* 0x0000000400007824 */ /* 0x000fe200078e00ff */
[----:B------:R-:W-:Y:S01]  /*0590*/  IADD3 R16, P1, R20, UR8, RZ ;  /* 0x0000000814107c10 */ /* 0x000fe2000ff3e0ff */
[----:B------:R1:W3:Y:S01]  /*05a0*/  LDG.E.EL R23, desc[UR4][R2.64] ;  /* 0x0000000402177981 */ /* 0x0002e2000c2e1900 */
[----:B-----5:R-:W-:Y:S02]  /*05b0*/  SHF.R.U32.HI R13, RZ, 0x1d, R5 ;  /* 0x0000001dff0d7819 */ /* 0x020fe40000011605 */
[----:B------:R-:W-:Y:S01]  /*05c0*/  IADD3.X R27, R17, UR7, RZ, P0, !PT ;  /* 0x00000007111b7c10 */ /* 0x000fe200087fe4ff */
[----:B------:R-:W2:Y:S01]  /*05d0*/  LDG.E.EL R11, desc[UR4][R10.64] ;  /* 0x000000040a0b7981 */ /* 0x000ea2000c2e1900 */
[----:B------:R-:W-:Y:S02]  /*05e0*/  IADD3.X R17, R17, UR9, RZ, P1, !PT ;  /* 0x0000000911117c10 */ /* 0x000fe40008ffe4ff */
[----:B------:R-:W-:Y:S01]  /*05f0*/  IADD3 R12, P1, R0, UR8, RZ ;  /* 0x00000008000c7c10 */ /* 0x000fe2000ff3e0ff */
[----:B------:R4:W5:Y:S01]  /*0600*/  LDG.E.EL R20, desc[UR4][R26.64] ;  /* 0x000000041a147981 */ /* 0x000962000c2e1900 */
[----:B-1----:R-:W-:-:S02]  /*0610*/  IADD3 R2, P0, R0, UR6, RZ ;  /* 0x0000000600027c10 */ /* 0x002fc4000ff1e0ff */
[----:B------:R-:W-:Y:S01]  /*0620*/  LOP3.LUT R0, R13, 0x4, RZ, 0xc0, !PT ;  /* 0x000000040d007812 */ /* 0x000fe200078ec0ff */
[----:B------:R1:W5:Y:S01]  /*0630*/  LDG.E.EL R9, desc[UR4][R16.64] ;  /* 0x0000000410097981 */ /* 0x000362000c2e1900 */
[----:B------:R-:W-:Y:S02]  /*0640*/  SHF.R.U32.HI R24, RZ, 0x1d, R7 ;  /* 0x0000001dff187819 */ /* 0x000fe40000011607 */
[----:B------:R-:W-:Y:S02]  /*0650*/  IADD3.X R3, R18, UR7, RZ, P0, !PT ;  /* 0x0000000712037c10 */ /* 0x000fe400087fe4ff */
[----:B------:R-:W-:Y:S02]  /*0660*/  IADD3.X R13, R18, UR9, RZ, P1, !PT ;  /* 0x00000009120d7c10 */ /* 0x000fe40008ffe4ff */
[--C-:B------:R-:W-:Y:S02]  /*0670*/  IADD3 R18, P2, P3, R0, R25, R4.reuse ;  /* 0x0000001900127210 */ /* 0x100fe40007b5e004 */
[----:B------:R-:W-:Y:S01]  /*0680*/  LOP3.LUT R24, R24, 0x4, RZ, 0xc0, !PT ;  /* 0x0000000418187812 */ /* 0x000fe200078ec0ff */
[----:B------:R1:W5:Y:S01]  /*0690*/  LDG.E.EL R3, desc[UR4][R2.64] ;  /* 0x0000000402037981 */ /* 0x000362000c2e1900 */
[----:B------:R-:W-:Y:S01]  /*06a0*/  IADD3 R0, P0, P1, R0, R21, R4 ;  /* 0x0000001500007210 */ /* 0x000fe2000791e004 */
[----:B------:R-:W-:Y:S01]  /*06b0*/  IMAD.SHL.U32 R4, R18, 0x4, RZ ;  /* 0x0000000412047824 */ /* 0x000fe200078e00ff */
[----:B0---4-:R-:W-:Y:S01]  /*06c0*/  IADD3.X R27, RZ, R19, R5, P2, P3 ;  /* 0x00000013ff1b7210 */ /* 0x011fe200017e6405 */
[----:B------:R0:W4:Y:S01]  /*06d0*/  LDG.E.EL R10, desc[UR4][R12.64] ;  /* 0x000000040c0a7981 */ /* 0x000122000c2e1900 */
[----:B------:R-:W-:-:S02]  /*06e0*/  IADD3 R25, P5, P6, R24, R25, R6 ;  /* 0x0000001918197210 */ /* 0x000fc40007ebe006 */
[----:B------:R-:W-:Y:S02]  /*06f0*/  IADD3 R21, P2, P3, R24, R21, R6 ;  /* 0x0000001518157210 */ /* 0x000fe40007b5e006 */
[----:B-1----:R-:W-:Y:S02]  /*0700*/  SHF.L.U64.HI R16, R18, 0x2, R27 ;  /* 0x0000000212107819 */ /* 0x002fe4000001021b */
[----:B------:R-:W-:Y:S02]  /*0710*/  IADD3.X R17, RZ, R15, R5, P0, P1 ;  /* 0x0000000fff117210 */ /* 0x000fe400007e2405 */
[----:B------:R-:W-:Y:S02]  /*0720*/  IADD3 R18, P4, R4, UR6, RZ ;  /* 0x0000000604127c10 */ /* 0x000fe4000ff9e0ff */
[----:B------:R-:W-:Y:S01]  /*0730*/  IADD3 R6, P0, R4, UR8, RZ ;  /* 0x0000000804067c10 */ /* 0x000fe2000ff1e0ff */
[----:B------:R-:W-:Y:S01]  /*0740*/  IMAD.SHL.U32 R4, R25, 0x4, RZ ;  /* 0x0000000419047824 */ /* 0x000fe200078e00ff */
[----:B------:R-:W-:-:S02]  /*0750*/  IADD3.X R2, RZ, R19, R7, P5, P6 ;  /* 0x00000013ff027210 */ /* 0x000fc40002fec407 */
[----:B0-----:R-:W-:Y:S02]  /*0760*/  IADD3.X R12, RZ, R15, R7, P2, P3 ;  /* 0x0000000fff0c7210 */ /* 0x001fe400017e6407 */
[----:B------:R-:W-:Y:S02]  /*0770*/  SHF.L.U64.HI R5, R25, 0x2, R2 ;  /* 0x0000000219057819 */ /* 0x000fe40000010202 */
[----:B------:R-:W-:Y:S02]  /*0780*/  IADD3.X R7, R16, UR9, RZ, P0, !PT ;  /* 0x0000000910077c10 */ /* 0x000fe400087fe4ff */
[C---:B------:R-:W-:Y:S01]  /*0790*/  SHF.L.U64.HI R2, R0.reuse, 0x2, R17 ;  /* 0x0000000200027819 */ /* 0x040fe20000010211 */
[----:B------:R-:W-:Y:S01]  /*07a0*/  IMAD.SHL.U32 R0, R0, 0x4, RZ ;  /* 0x0000000400007824 */ /* 0x000fe200078e00ff */
[----:B------:R-:W-:Y:S01]  /*07b0*/  IADD3 R26, P0, R4, UR6, RZ ;  /* 0x00000006041a7c10 */ /* 0x000fe2000ff1e0ff */
[----:B------:R-:W-:Y:S01]  /*07c0*/  IMAD.SHL.U32 R13, R21, 0x4, RZ ;  /* 0x00000004150d7824 */ /* 0x000fe200078e00ff */
[----:B------:R-:W-:Y:S01]  /*07d0*/  IADD3.X R19, R16, UR7, RZ, P4, !PT ;  /* 0x0000000710137c10 */ /* 0x000fe2000a7fe4ff */
[----:B------:R0:W4:Y:S01]  /*07e0*/  LDG.E.EL R25, desc[UR4][R6.64] ;  /* 0x0000000406197981 */ /* 0x000122000c2e1900 */
[----:B------:R-:W-:-:S02]  /*07f0*/  IADD3.X R27, R5, UR7, RZ, P0, !PT ;  /* 0x00000007051b7c10 */ /* 0x000fc400087fe4ff */
[----:B------:R-:W-:Y:S01]  /*0800*/  IADD3 R16, P0, R0, UR6, RZ ;  /* 0x0000000600107c10 */ /* 0x000fe2000ff1e0ff */
[----:B------:R1:W4:Y:S01]  /*0810*/  LDG.E.EL R24, desc[UR4][R18.64] ;  /* 0x0000000412187981 */ /* 0x000322000c2e1900 */
[----:B------:R-:W-:Y:S02]  /*0820*/  IADD3 R4, P1, R4, UR8, RZ ;  /* 0x0000000804047c10 */ /* 0x000fe4000ff3e0ff */
[----:B------:R-:W-:Y:S02]  /*0830*/  IADD3.X R17, R2, UR7, RZ, P0, !PT ;  /* 0x0000000702117c10 */ /* 0x000fe400087fe4ff */
[----:B------:R-:W-:Y:S02]  /*0840*/  SHF.L.U64.HI R15, R21, 0x2, R12 ;  /* 0x00000002150f7819 */ /* 0x000fe4000001020c */
[----:B0-----:R-:W-:Y:S01]  /*0850*/  IADD3 R6, P2, R0, UR8, RZ ;  /* 0x0000000800067c10 */ /* 0x001fe2000ff5e0ff */
[----:B------:R0:W4:Y:S01]  /*0860*/  LDG.E.EL R21, desc[UR4][R26.64] ;  /* 0x000000041a157981 */ /* 0x000122000c2e1900 */
[----:B------:R-:W-:-:S02]  /*0870*/  IADD3.X R5, R5, UR9, RZ, P1, !PT ;  /* 0x0000000905057c10 */ /* 0x000fc40008ffe4ff */
[----:B-1----:R-:W-:Y:S02]  /*0880*/  IADD3 R18, P0, R13, UR8, RZ ;  /* 0x000000080d127c10 */ /* 0x002fe4000ff1e0ff */
[----:B------:R-:W-:Y:S01]  /*0890*/  IADD3 R12, P1, R13, UR6, RZ ;  /* 0x000000060d0c7c10 */ /* 0x000fe2000ff3e0ff */
[----:B------:R2:W4:Y:S01]  /*08a0*/  LDG.E.EL R0, desc[UR4][R4.64] ;  /* 0x0000000404007981 */ /* 0x000522000c2e1900 */
[----:B------:R-:W-:Y:S02]  /*08b0*/  IADD3.X R7, R2, UR9, RZ, P2, !PT ;  /* 0x0000000902077c10 */ /* 0x000fe400097fe4ff */
[----:B------:R-:W-:Y:S01]  /*08c0*/  IADD3.X R19, R15, UR9, RZ, P0, !PT ;  /* 0x000000090f137c10 */ /* 0x000fe200087fe4ff */
[----:B------:R-:W4:Y:S01]  /*08d0*/  LDG.E.EL R2, desc[UR4][R16.64] ;  /* 0x0000000410027981 */ /* 0x000f22000c2e1900 */
[----:B------:R-:W-:Y:S01]  /*08e0*/  IADD3.X R13, R15, UR7, RZ, P1, !PT ;  /* 0x000000070f0d7c10 */ /* 0x000fe20008ffe4ff */
[----:B0-----:R-:W0:Y:S02]  /*08f0*/  LDC.64 R26, c[0x0][0x228] ;  /* 0x00008a00ff1a7b82 */ /* 0x001e240000000a00 */
[----:B------:R-:W4:Y:S04]  /*0900*/  LDG.E.EL R7, desc[UR4][R6.64] ;  /* 0x0000000406077981 */ /* 0x000f28000c2e1900 */
[----:B------:R-:W4:Y:S04]  /*0910*/  LDG.E.EL R12, desc[UR4][R12.64] ;  /* 0x000000040c0c7981 */ /* 0x000f28000c2e1900 */
[----:B------:R-:W4:Y:S01]  /*0920*/  LDG.E.EL R19, desc[UR4][R18.64] ;  /* 0x0000000412137981 */ /* 0x000f22000c2e1900 */
[----:B0-----:R-:W-:-:S04]  /*0930*/  IMAD.WIDE R14, R14, 0x4, R26 ;  /* 0x000000040e0e7825 */ /* 0x001fc800078e021a */
[----:B---3--:R-:W-:Y:S01]  /*0940*/  FADD R8, R8, R23 ;  /* 0x0000001708087221 */ /* 0x008fe20000000000 */
[----:B--2---:R-:W-:Y:S01]  /*0950*/  FADD R4, R22, R11 ;  /* 0x0000000b16047221 */ /* 0x004fe20000000000 */
[----:B-----5:R-:W-:Y:S01]  /*0960*/  FADD R9, R20, R9 ;  /* 0x0000000914097221 */ /* 0x020fe20000000000 */
[----:B----4-:R-:W-:Y:S01]  /*0970*/  FADD R5, R3, R10 ;  /* 0x0000000a03057221 */ /* 0x010fe20000000000 */
[----:B------:R-:W-:Y:S01]  /*0980*/  FADD R10, R24, R25 ;  /* 0x00000019180a7221 */ /* 0x000fe20000000000 */
[----:B------:R-:W-:Y:S01]  /*0990*/  FADD R11, R21, R0 ;  /* 0x00000000150b7221 */ /* 0x000fe20000000000 */
[----:B------:R-:W-:-:S04]  /*09a0*/  FADD R6, R2, R7 ;  /* 0x0000000702067221 */ /* 0x000fc80000000000 */
[----:B------:R-:W-:Y:S01]  /*09b0*/  STG.E.128 desc[UR4][R14.64], R8 ;  /* 0x000000080e007986 */ /* 0x000fe2000c101d04 */
[----:B------:R-:W-:-:S05]  /*09c0*/  FADD R7, R12, R19 ;  /* 0x000000130c077221 */ /* 0x000fca0000000000 */
[----:B------:R-:W-:Y:S01]  /*09d0*/  STG.E.128 desc[UR4][R14.64+0x800], R4 ;  /* 0x000800040e007986 */ /* 0x000fe2000c101d04 */
[----:B------:R-:W-:Y:S05]  /*09e0*/  EXIT ;  /* 0x000000000000794d */ /* 0x000fea0003800000 */
.L_x_0:
[----:B------:R-:W-:-:S00]  /*09f0*/  BRA `(.L_x_0) ;  /* 0xfffffffc00fc7947 */ /* 0x000fc0000383ffff */
[----:B------:R-:W-:-:S00]  /*0a00*/  NOP ;  /* 0x0000000000007918 */ /* 0x000fc00000000000 */
[----:B------:R-:W-:-:S00]  /*0a10*/  NOP ;  /* 0x0000000000007918 */ /* 0x000fc00000000000 */
[----:B------:R-:W-:-:S00]  /*0a20*/  NOP ;  /* 0x0000000000007918 */ /* 0x000fc00000000000 */
[----:B------:R-:W-:-:S00]  /*0a30*/  NOP ;  /* 0x0000000000007918 */ /* 0x000fc00000000000 */
[----:B------:R-:W-:-:S00]  /*0a40*/  NOP ;  /* 0x0000000000007918 */ /* 0x000fc00000000000 */
[----:B------:R-:W-:-:S00]  /*0a50*/  NOP ;  /* 0x0000000000007918 */ /* 0x000fc00000000000 */
[----:B------:R-:W-:-:S00]  /*0a60*/  NOP ;  /* 0x0000000000007918 */ /* 0x000fc00000000000 */
[----:B------:R-:W-:-:S00]  /*0a70*/  NOP ;  /* 0x0000000000007918 */ /* 0x000fc00000000000 */
.L_x_1:


//--------------------- .nv.constant0.triton_poi_fused__unsafe_index_add_25 --------------------------
	.section	.nv.constant0.triton_poi_fused__unsafe_index_add_25,"a",@progbits
	.sectionflags	@""
	.align	4
.nv.constant0.triton_poi_fused__unsafe_index_add_25:
	.zero		564
